//
// Generated by NVIDIA NVVM Compiler
//
// Compiler Build ID: CL-36424714
// Cuda compilation tools, release 13.0, V13.0.88
// Based on NVVM 20.0.0
//

.version 9.0
.target sm_100
.address_size 64

	// .globl	_Z12matMulSimplePKfS0_Pfi

.visible .entry _Z12matMulSimplePKfS0_Pfi(
	.param .u64 .ptr .align 1 _Z12matMulSimplePKfS0_Pfi_param_0,
	.param .u64 .ptr .align 1 _Z12matMulSimplePKfS0_Pfi_param_1,
	.param .u64 .ptr .align 1 _Z12matMulSimplePKfS0_Pfi_param_2,
	.param .u32 _Z12matMulSimplePKfS0_Pfi_param_3
)
{
	.reg .pred 	%p<10>;
	.reg .b32 	%r<64>;
	.reg .b32 	%f<68>;
	.reg .b64 	%rd<65>;

	ld.param.u64 	%rd10, [_Z12matMulSimplePKfS0_Pfi_param_0];
	ld.param.u64 	%rd11, [_Z12matMulSimplePKfS0_Pfi_param_1];
	ld.param.u64 	%rd9, [_Z12matMulSimplePKfS0_Pfi_param_2];
	ld.param.u32 	%r37, [_Z12matMulSimplePKfS0_Pfi_param_3];
	cvta.to.global.u64 	%rd1, %rd11;
	cvta.to.global.u64 	%rd2, %rd10;
	mov.u32 	%r1, %tid.y;
	mov.u32 	%r2, %tid.x;
	setp.lt.s32 	%p1, %r37, 1;
	mov.f32 	%f67, 0f00000000;
	@%p1 bra 	$L__BB0_12;
	mul.lo.s32 	%r3, %r37, %r1;
	and.b32  	%r4, %r37, 7;
	setp.lt.u32 	%p2, %r37, 8;
	mov.f32 	%f67, 0f00000000;
	mov.b32 	%r62, 0;
	@%p2 bra 	$L__BB0_4;
	and.b32  	%r62, %r37, 2147483640;
	neg.s32 	%r60, %r62;
	add.s32 	%r59, %r2, %r37;
	shl.b32 	%r8, %r37, 3;
	shl.b32 	%r39, %r37, 1;
	add.s32 	%r58, %r2, %r39;
	mad.lo.s32 	%r57, %r37, 3, %r2;
	shl.b32 	%r40, %r37, 2;
	add.s32 	%r56, %r2, %r40;
	mad.lo.s32 	%r55, %r37, 5, %r2;
	mad.lo.s32 	%r54, %r37, 6, %r2;
	mad.lo.s32 	%r53, %r37, 7, %r2;
	mul.wide.u32 	%rd12, %r2, 4;
	add.s64 	%rd64, %rd1, %rd12;
	mul.wide.u32 	%rd13, %r3, 4;
	add.s64 	%rd14, %rd13, %rd2;
	add.s64 	%rd63, %rd14, 16;
	mov.f32 	%f67, 0f00000000;
	mul.wide.u32 	%rd29, %r8, 4;
$L__BB0_3:
	.pragma "nounroll";
	ld.global.f32 	%f17, [%rd63+-16];
	ld.global.f32 	%f18, [%rd64];
	fma.rn.f32 	%f19, %f17, %f18, %f67;
	ld.global.f32 	%f20, [%rd63+-12];
	mul.wide.u32 	%rd15, %r59, 4;
	add.s64 	%rd16, %rd1, %rd15;
	ld.global.f32 	%f21, [%rd16];
	fma.rn.f32 	%f22, %f20, %f21, %f19;
	ld.global.f32 	%f23, [%rd63+-8];
	mul.wide.u32 	%rd17, %r58, 4;
	add.s64 	%rd18, %rd1, %rd17;
	ld.global.f32 	%f24, [%rd18];
	fma.rn.f32 	%f25, %f23, %f24, %f22;
	ld.global.f32 	%f26, [%rd63+-4];
	mul.wide.u32 	%rd19, %r57, 4;
	add.s64 	%rd20, %rd1, %rd19;
	ld.global.f32 	%f27, [%rd20];
	fma.rn.f32 	%f28, %f26, %f27, %f25;
	ld.global.f32 	%f29, [%rd63];
	mul.wide.u32 	%rd21, %r56, 4;
	add.s64 	%rd22, %rd1, %rd21;
	ld.global.f32 	%f30, [%rd22];
	fma.rn.f32 	%f31, %f29, %f30, %f28;
	ld.global.f32 	%f32, [%rd63+4];
	mul.wide.u32 	%rd23, %r55, 4;
	add.s64 	%rd24, %rd1, %rd23;
	ld.global.f32 	%f33, [%rd24];
	fma.rn.f32 	%f34, %f32, %f33, %f31;
	ld.global.f32 	%f35, [%rd63+8];
	mul.wide.u32 	%rd25, %r54, 4;
	add.s64 	%rd26, %rd1, %rd25;
	ld.global.f32 	%f36, [%rd26];
	fma.rn.f32 	%f37, %f35, %f36, %f34;
	ld.global.f32 	%f38, [%rd63+12];
	mul.wide.u32 	%rd27, %r53, 4;
	add.s64 	%rd28, %rd1, %rd27;
	ld.global.f32 	%f39, [%rd28];
	fma.rn.f32 	%f67, %f38, %f39, %f37;
	add.s32 	%r60, %r60, 8;
	add.s32 	%r59, %r59, %r8;
	add.s32 	%r58, %r58, %r8;
	add.s32 	%r57, %r57, %r8;
	add.s32 	%r56, %r56, %r8;
	add.s32 	%r55, %r55, %r8;
	add.s32 	%r54, %r54, %r8;
	add.s32 	%r53, %r53, %r8;
	add.s64 	%rd64, %rd64, %rd29;
	add.s64 	%rd63, %rd63, 32;
	setp.ne.s32 	%p3, %r60, 0;
	@%p3 bra 	$L__BB0_3;
$L__BB0_4:
	setp.eq.s32 	%p4, %r4, 0;
	@%p4 bra 	$L__BB0_12;
	and.b32  	%r32, %r37, 3;
	setp.lt.u32 	%p5, %r4, 4;
	@%p5 bra 	$L__BB0_7;
	add.s32 	%r41, %r62, %r3;
	mul.wide.u32 	%rd30, %r41, 4;
	add.s64 	%rd31, %rd2, %rd30;
	ld.global.f32 	%f41, [%rd31];
	mad.lo.s32 	%r42, %r62, %r37, %r2;
	mul.wide.u32 	%rd32, %r42, 4;
	add.s64 	%rd33, %rd1, %rd32;
	ld.global.f32 	%f42, [%rd33];
	fma.rn.f32 	%f43, %f41, %f42, %f67;
	cvt.u64.u32 	%rd34, %r3;
	cvt.u64.u32 	%rd35, %r62;
	add.s64 	%rd36, %rd35, %rd34;
	shl.b64 	%rd37, %rd36, 2;
	add.s64 	%rd38, %rd2, %rd37;
	ld.global.f32 	%f44, [%rd38+4];
	add.s32 	%r43, %r42, %r37;
	mul.wide.u32 	%rd39, %r43, 4;
	add.s64 	%rd40, %rd1, %rd39;
	ld.global.f32 	%f45, [%rd40];
	fma.rn.f32 	%f46, %f44, %f45, %f43;
	ld.global.f32 	%f47, [%rd38+8];
	add.s32 	%r44, %r43, %r37;
	mul.wide.u32 	%rd41, %r44, 4;
	add.s64 	%rd42, %rd1, %rd41;
	ld.global.f32 	%f48, [%rd42];
	fma.rn.f32 	%f49, %f47, %f48, %f46;
	ld.global.f32 	%f50, [%rd38+12];
	add.s32 	%r45, %r44, %r37;
	mul.wide.u32 	%rd43, %r45, 4;
	add.s64 	%rd44, %rd1, %rd43;
	ld.global.f32 	%f51, [%rd44];
	fma.rn.f32 	%f67, %f50, %f51, %f49;
	add.s32 	%r62, %r62, 4;
$L__BB0_7:
	setp.eq.s32 	%p6, %r32, 0;
	@%p6 bra 	$L__BB0_12;
	setp.eq.s32 	%p7, %r32, 1;
	@%p7 bra 	$L__BB0_10;
	add.s32 	%r46, %r62, %r3;
	mul.wide.u32 	%rd45, %r46, 4;
	add.s64 	%rd46, %rd2, %rd45;
	ld.global.f32 	%f53, [%rd46];
	mad.lo.s32 	%r47, %r62, %r37, %r2;
	mul.wide.u32 	%rd47, %r47, 4;
	add.s64 	%rd48, %rd1, %rd47;
	ld.global.f32 	%f54, [%rd48];
	fma.rn.f32 	%f55, %f53, %f54, %f67;
	cvt.u64.u32 	%rd49, %r3;
	cvt.u64.u32 	%rd50, %r62;
	add.s64 	%rd51, %rd50, %rd49;
	shl.b64 	%rd52, %rd51, 2;
	add.s64 	%rd53, %rd2, %rd52;
	ld.global.f32 	%f56, [%rd53+4];
	add.s32 	%r48, %r47, %r37;
	mul.wide.u32 	%rd54, %r48, 4;
	add.s64 	%rd55, %rd1, %rd54;
	ld.global.f32 	%f57, [%rd55];
	fma.rn.f32 	%f67, %f56, %f57, %f55;
	add.s32 	%r62, %r62, 2;
$L__BB0_10:
	and.b32  	%r49, %r37, 1;
	setp.eq.b32 	%p8, %r49, 1;
	not.pred 	%p9, %p8;
	@%p9 bra 	$L__BB0_12;
	add.s32 	%r50, %r62, %r3;
	mul.wide.u32 	%rd56, %r50, 4;
	add.s64 	%rd57, %rd2, %rd56;
	ld.global.f32 	%f58, [%rd57];
	mad.lo.s32 	%r51, %r62, %r37, %r2;
	mul.wide.u32 	%rd58, %r51, 4;
	add.s64 	%rd59, %rd1, %rd58;
	ld.global.f32 	%f59, [%rd59];
	fma.rn.f32 	%f67, %f58, %f59, %f67;
$L__BB0_12:
	cvta.to.global.u64 	%rd60, %rd9;
	mad.lo.s32 	%r52, %r37, %r1, %r2;
	mul.wide.s32 	%rd61, %r52, 4;
	add.s64 	%rd62, %rd60, %rd61;
	st.global.f32 	[%rd62], %f67;
	ret;

}


// ===== COMPILED SASS (sm_100) =====

	.target	sm_100

	.elftype	@"ET_EXEC"


//--------------------- .note.nv.tkinfo           --------------------------
	.section	.note.nv.tkinfo,"",@"SHT_NOTE"
	.sectionflags	@"SHF_NOTE_NV_TKINFO"
	.tkinfo
        /*0018*/ 	.word	0x00000002
        /*0030*/ 	.string	""
        /*0030*/ 	.string	"ptxas"
        /*0030*/ 	.string	"Cuda compilation tools, release 13.0, V13.0.88"
        /*0030*/ 	.string	"Build cuda_13.0.r13.0/compiler.36424714_0"
        /*0030*/ 	.string	"-arch sm_100 -m 64 "



//--------------------- .note.nv.cuinfo           --------------------------
	.section	.note.nv.cuinfo,"",@"SHT_NOTE"
	.sectionflags	@"SHF_NOTE_NV_CUINFO"
        /*0018*/ 	.short	0x0002
        /*001a*/ 	.short	0x0064
        /*001c*/ 	.short	0x0082
	.zero		2


//--------------------- .nv.info                  --------------------------
	.section	.nv.info,"",@"SHT_CUDA_INFO"
	.align	4


	//----- nvinfo : EIATTR_REGCOUNT
	.align		4
        /*0000*/ 	.byte	0x04, 0x2f
        /*0002*/ 	.short	(.L_1 - .L_0)
	.align		4
.L_0:
        /*0004*/ 	.word	index@(_Z12matMulSimplePKfS0_Pfi)
        /*0008*/ 	.word	0x00000020


	//----- nvinfo : EIATTR_FRAME_SIZE
	.align		4
.L_1:
        /*000c*/ 	.byte	0x04, 0x11
        /*000e*/ 	.short	(.L_3 - .L_2)
	.align		4
.L_2:
        /*0010*/ 	.word	index@(_Z12matMulSimplePKfS0_Pfi)
        /*0014*/ 	.word	0x00000000


	//----- nvinfo : EIATTR_MIN_STACK_SIZE
	.align		4
.L_3:
        /*0018*/ 	.byte	0x04, 0x12
        /*001a*/ 	.short	(.L_5 - .L_4)
	.align		4
.L_4:
        /*001c*/ 	.word	index@(_Z12matMulSimplePKfS0_Pfi)
        /*0020*/ 	.word	0x00000000
.L_5:


//--------------------- .nv.compat                --------------------------
	.section	.nv.compat,"",@"SHT_CUDA_COMPAT_INFO"
	.align	4
        /*0000*/ 	.byte	0x02, 0x09, 0x00, 0x00, 0x02, 0x02, 0x01, 0x00, 0x02, 0x05, 0x05, 0x00, 0x03, 0x07, 0x01, 0x01
        /*0010*/ 	.byte	0x02, 0x03, 0x00, 0x00, 0x02, 0x06, 0x01, 0x00, 0x04, 0x0b, 0x08, 0x00, 0x09, 0x00, 0x00, 0x00
        /*0020*/ 	.byte	0x00, 0x00, 0x00, 0x00


//--------------------- .nv.info._Z12matMulSimplePKfS0_Pfi --------------------------
	.section	.nv.info._Z12matMulSimplePKfS0_Pfi,"",@"SHT_CUDA_INFO"
	.sectionflags	@""
	.align	4


	//----- nvinfo : EIATTR_CUDA_API_VERSION
	.align		4
        /*0000*/ 	.byte	0x04, 0x37
        /*0002*/ 	.short	(.L_7 - .L_6)
.L_6:
        /*0004*/ 	.word	0x00000082


	//----- nvinfo : EIATTR_KPARAM_INFO
	.align		4
.L_7:
        /*0008*/ 	.byte	0x04, 0x17
        /*000a*/ 	.short	(.L_9 - .L_8)
.L_8:
        /*000c*/ 	.word	0x00000000
        /*0010*/ 	.short	0x0003
        /*0012*/ 	.short	0x0018
        /*0014*/ 	.byte	0x00, 0xf0, 0x11, 0x00


	//----- nvinfo : EIATTR_KPARAM_INFO
	.align		4
.L_9:
        /*0018*/ 	.byte	0x04, 0x17
        /*001a*/ 	.short	(.L_11 - .L_10)
.L_10:
        /*001c*/ 	.word	0x00000000
        /*0020*/ 	.short	0x0002
        /*0022*/ 	.short	0x0010
        /*0024*/ 	.byte	0x00, 0xf5, 0x21, 0x00


	//----- nvinfo : EIATTR_KPARAM_INFO
	.align		4
.L_11:
        /*0028*/ 	.byte	0x04, 0x17
        /*002a*/ 	.short	(.L_13 - .L_12)
.L_12:
        /*002c*/ 	.word	0x00000000
        /*0030*/ 	.short	0x0001
        /*0032*/ 	.short	0x0008
        /*0034*/ 	.byte	0x00, 0xf5, 0x21, 0x00


	//----- nvinfo : EIATTR_KPARAM_INFO
	.align		4
.L_13:
        /*0038*/ 	.byte	0x04, 0x17
        /*003a*/ 	.short	(.L_15 - .L_14)
.L_14:
        /*003c*/ 	.word	0x00000000
        /*0040*/ 	.short	0x0000
        /*0042*/ 	.short	0x0000
        /*0044*/ 	.byte	0x00, 0xf5, 0x21, 0x00


	//----- nvinfo : EIATTR_SPARSE_MMA_MASK
	.align		4
.L_15:
        /*0048*/ 	.byte	0x03, 0x50
        /*004a*/ 	.short	0x0000


	//----- nvinfo : EIATTR_MAXREG_COUNT
	.align		4
        /*004c*/ 	.byte	0x03, 0x1b
        /*004e*/ 	.short	0x00ff


	//----- nvinfo : EIATTR_MERCURY_ISA_VERSION
	.align		4
        /*0050*/ 	.byte	0x03, 0x5f
        /*0052*/ 	.short	0x0101


	//----- nvinfo : EIATTR_VRC_CTA_INIT_COUNT
	.align		4
        /*0054*/ 	.byte	0x02, 0x4a
	.zero		1
	.zero		1


	//----- nvinfo : EIATTR_EXIT_INSTR_OFFSETS
	.align		4
        /*0058*/ 	.byte	0x04, 0x1c
        /*005a*/ 	.short	(.L_17 - .L_16)


	//   ....[0]....
.L_16:
        /*005c*/ 	.word	0x00000960


	//----- nvinfo : EIATTR_CBANK_PARAM_SIZE
	.align		4
.L_17:
        /*0060*/ 	.byte	0x03, 0x19
        /*0062*/ 	.short	0x001c


	//----- nvinfo : EIATTR_PARAM_CBANK
	.align		4
        /*0064*/ 	.byte	0x04, 0x0a
        /*0066*/ 	.short	(.L_19 - .L_18)
	.align		4
.L_18:
        /*0068*/ 	.word	index@(.nv.constant0._Z12matMulSimplePKfS0_Pfi)
        /*006c*/ 	.short	0x0380
        /*006e*/ 	.short	0x001c


	//----- nvinfo : EIATTR_SW_WAR
	.align		4
.L_19:
        /*0070*/ 	.byte	0x04, 0x36
        /*0072*/ 	.short	(.L_21 - .L_20)
.L_20:
        /*0074*/ 	.word	0x00000008
.L_21:


//--------------------- .nv.callgraph             --------------------------
	.section	.nv.callgraph,"",@"SHT_CUDA_CALLGRAPH"
	.align	4
	.sectionentsize	8
	.align		4
        /*0000*/ 	.word	0x00000000
	.align		4
        /*0004*/ 	.word	0xffffffff
	.align		4
        /*0008*/ 	.word	0x00000000
	.align		4
        /*000c*/ 	.word	0xfffffffe
	.align		4
        /*0010*/ 	.word	0x00000000
	.align		4
        /*0014*/ 	.word	0xfffffffd
	.align		4
        /*0018*/ 	.word	0x00000000
	.align		4
        /*001c*/ 	.word	0xfffffffc


//--------------------- .text._Z12matMulSimplePKfS0_Pfi --------------------------
	.section	.text._Z12matMulSimplePKfS0_Pfi,"ax",@progbits
	.align	128
        .global         _Z12matMulSimplePKfS0_Pfi
        .type           _Z12matMulSimplePKfS0_Pfi,@function
        .size           _Z12matMulSimplePKfS0_Pfi,(.L_x_5 - _Z12matMulSimplePKfS0_Pfi)
        .other          _Z12matMulSimplePKfS0_Pfi,@"STO_CUDA_ENTRY STV_DEFAULT"
_Z12matMulSimplePKfS0_Pfi:
.text._Z12matMulSimplePKfS0_Pfi:
[----:B------:R-:W-:Y:S08]  /*0000*/  LDC R1, c[0x0][0x37c] ;  /* 0x0000df00ff017b82 */ /* 0x000ff00000000800 */
[----:B------:R-:W0:Y:S01]  /*0010*/  LDC R0, c[0x0][0x398] ;  /* 0x0000e600ff007b82 */ /* 0x000e220000000800 */
[----:B------:R-:W1:Y:S01]  /*0020*/  S2R R3, SR_TID.Y ;  /* 0x0000000000037919 */ /* 0x000e620000002200 */
[----:B------:R-:W2:Y:S01]  /*0030*/  LDCU.64 UR4, c[0x0][0x358] ;  /* 0x00006b00ff0477ac */ /* 0x000ea20008000a00 */
[----:B------:R-:W-:Y:S01]  /*0040*/  HFMA2 R20, -RZ, RZ, 0, 0 ;  /* 0x00000000ff147431 */ /* 0x000fe200000001ff */
[----:B------:R-:W3:Y:S01]  /*0050*/  S2R R5, SR_TID.X ;  /* 0x0000000000057919 */ /* 0x000ee20000002100 */
[----:B0-----:R-:W-:-:S13]  /*0060*/  ISETP.GE.AND P0, PT, R0, 0x1, PT ;  /* 0x000000010000780c */ /* 0x001fda0003f06270 */
[----:B-123--:R-:W-:Y:S05]  /*0070*/  @!P0 BRA `(.L_x_0) ;  /* 0x0000000800288947 */ /* 0x00efea0003800000 */
[C---:B------:R-:W-:Y:S01]  /*0080*/  ISETP.GE.U32.AND P1, PT, R0.reuse, 0x8, PT ;  /* 0x000000080000780c */ /* 0x040fe20003f26070 */
[----:B------:R-:W-:Y:S01]  /*0090*/  IMAD R6, R3, R0, RZ ;  /* 0x0000000003067224 */ /* 0x000fe200078e02ff */
[----:B------:R-:W-:Y:S02]  /*00a0*/  LOP3.LUT R4, R0, 0x7, RZ, 0xc0, !PT ;  /* 0x0000000700047812 */ /* 0x000fe400078ec0ff */
[----:B------:R-:W-:Y:S02]  /*00b0*/  MOV R20, RZ ;  /* 0x000000ff00147202 */ /* 0x000fe40000000f00 */
[----:B------:R-:W-:Y:S02]  /*00c0*/  ISETP.NE.AND P0, PT, R4, RZ, PT ;  /* 0x000000ff0400720c */ /* 0x000fe40003f05270 */
[----:B------:R-:W-:-:S05]  /*00d0*/  MOV R7, RZ ;  /* 0x000000ff00077202 */ /* 0x000fca0000000f00 */
[----:B------:R-:W-:Y:S06]  /*00e0*/  @!P1 BRA `(.L_x_1) ;  /* 0x0000000000fc9947 */ /* 0x000fec0003800000 */
[----:B------:R-:W0:Y:S01]  /*00f0*/  LDC.64 R8, c[0x0][0x380] ;  /* 0x0000e000ff087b82 */ /* 0x000e220000000a00 */
[C---:B------:R-:W-:Y:S01]  /*0100*/  LOP3.LUT R7, R0.reuse, 0x7ffffff8, RZ, 0xc0, !PT ;  /* 0x7ffffff800077812 */ /* 0x040fe200078ec0ff */
[C-C-:B------:R-:W-:Y:S01]  /*0110*/  IMAD R11, R0.reuse, 0x3, R5.reuse ;  /* 0x00000003000b7824 */ /* 0x140fe200078e0205 */
[----:B------:R-:W-:Y:S01]  /*0120*/  IADD3 R2, PT, PT, R5, R0, RZ ;  /* 0x0000000005027210 */ /* 0x000fe20007ffe0ff */
[C-C-:B------:R-:W-:Y:S01]  /*0130*/  IMAD R29, R0.reuse, 0x5, R5.reuse ;  /* 0x00000005001d7824 */ /* 0x140fe200078e0205 */
[C---:B------:R-:W-:Y:S01]  /*0140*/  SHF.L.U32 R10, R0.reuse, 0x3, RZ ;  /* 0x00000003000a7819 */ /* 0x040fe200000006ff */
[C-C-:B------:R-:W-:Y:S01]  /*0150*/  IMAD R26, R0.reuse, 0x6, R5.reuse ;  /* 0x00000006001a7824 */ /* 0x140fe200078e0205 */
[C---:B------:R-:W-:Y:S01]  /*0160*/  LEA R27, R0.reuse, R5, 0x2 ;  /* 0x00000005001b7211 */ /* 0x040fe200078e10ff */
[----:B------:R-:W1:Y:S01]  /*0170*/  LDC.64 R12, c[0x0][0x388] ;  /* 0x0000e200ff0c7b82 */ /* 0x000e620000000a00 */
[----:B------:R-:W-:Y:S01]  /*0180*/  IMAD R28, R0, 0x7, R5 ;  /* 0x00000007001c7824 */ /* 0x000fe200078e0205 */
[----:B------:R-:W-:Y:S01]  /*0190*/  MOV R20, RZ ;  /* 0x000000ff00147202 */ /* 0x000fe20000000f00 */
[----:B0-----:R-:W-:-:S03]  /*01a0*/  IMAD.WIDE.U32 R8, R6, 0x4, R8 ;  /* 0x0000000406087825 */ /* 0x001fc600078e0008 */
[----:B------:R-:W-:Y:S01]  /*01b0*/  IADD3 R19, P1, PT, R8, 0x10, RZ ;  /* 0x0000001008137810 */ /* 0x000fe20007f3e0ff */
[----:B------:R-:W-:Y:S02]  /*01c0*/  IMAD.MOV R8, RZ, RZ, -R7 ;  /* 0x000000ffff087224 */ /* 0x000fe400078e0a07 */
[----:B-1----:R-:W-:Y:S01]  /*01d0*/  IMAD.WIDE.U32 R16, R5, 0x4, R12 ;  /* 0x0000000405107825 */ /* 0x002fe200078e000c */
[----:B------:R-:W-:Y:S02]  /*01e0*/  IADD3.X R22, PT, PT, RZ, R9, RZ, P1, !PT ;  /* 0x00000009ff167210 */ /* 0x000fe40000ffe4ff */
[----:B------:R-:W-:-:S07]  /*01f0*/  LEA R9, R0, R5, 0x1 ;  /* 0x0000000500097211 */ /* 0x000fce00078e08ff */
.L_x_2:
[----:B------:R-:W-:Y:S02]  /*0200*/  MOV R14, R19 ;  /* 0x00000013000e7202 */ /* 0x000fe40000000f00 */
[----:B------:R-:W-:Y:S01]  /*0210*/  MOV R15, R22 ;  /* 0x00000016000f7202 */ /* 0x000fe20000000f00 */
[--C-:B------:R-:W-:Y:S01]  /*0220*/  IMAD.WIDE.U32 R18, R2, 0x4, R12.reuse ;  /* 0x0000000402127825 */ /* 0x100fe200078e000c */
[----:B------:R-:W2:Y:S04]  /*0230*/  LDG.E R22, desc[UR4][R16.64] ;  /* 0x0000000410167981 */ /* 0x000ea8000c1e1900 */
[----:B------:R-:W2:Y:S04]  /*0240*/  LDG.E R21, desc[UR4][R14.64+-0x10] ;  /* 0xfffff0040e157981 */ /* 0x000ea8000c1e1900 */
[----:B------:R-:W3:Y:S04]  /*0250*/  LDG.E R18, desc[UR4][R18.64] ;  /* 0x0000000412127981 */ /* 0x000ee8000c1e1900 */
[----:B------:R-:W3:Y:S01]  /*0260*/  LDG.E R23, desc[UR4][R14.64+-0xc] ;  /* 0xfffff4040e177981 */ /* 0x000ee2000c1e1900 */
[----:B------:R-:W-:-:S06]  /*0270*/  IMAD.WIDE.U32 R24, R9, 0x4, R12 ;  /* 0x0000000409187825 */ /* 0x000fcc00078e000c */
[----:B------:R-:W4:Y:S04]  /*0280*/  LDG.E R24, desc[UR4][R24.64] ;  /* 0x0000000418187981 */ /* 0x000f28000c1e1900 */
[----:B------:R-:W5:Y:S01]  /*0290*/  LDG.E R25, desc[UR4][R14.64+0x4] ;  /* 0x000004040e197981 */ /* 0x000f62000c1e1900 */
[----:B--2---:R-:W-:-:S03]  /*02a0*/  FFMA R20, R21, R22, R20 ;  /* 0x0000001615147223 */ /* 0x004fc60000000014 */
[----:B------:R-:W4:Y:S01]  /*02b0*/  LDG.E R21, desc[UR4][R14.64+-0x8] ;  /* 0xfffff8040e157981 */ /* 0x000f22000c1e1900 */
[----:B---3--:R-:W-:Y:S01]  /*02c0*/  FFMA R20, R23, R18, R20 ;  /* 0x0000001217147223 */ /* 0x008fe20000000014 */
[----:B------:R-:W-:-:S06]  /*02d0*/  IMAD.WIDE.U32 R22, R11, 0x4, R12 ;  /* 0x000000040b167825 */ /* 0x000fcc00078e000c */
[----:B------:R-:W2:Y:S04]  /*02e0*/  LDG.E R22, desc[UR4][R22.64] ;  /* 0x0000000416167981 */ /* 0x000ea8000c1e1900 */
[----:B------:R-:W2:Y:S01]  /*02f0*/  LDG.E R23, desc[UR4][R14.64+-0x4] ;  /* 0xfffffc040e177981 */ /* 0x000ea2000c1e1900 */
[----:B------:R-:W-:-:S06]  /*0300*/  IMAD.WIDE.U32 R18, R27, 0x4, R12 ;  /* 0x000000041b127825 */ /* 0x000fcc00078e000c */
[----:B------:R-:W3:Y:S04]  /*0310*/  LDG.E R18, desc[UR4][R18.64] ;  /* 0x0000000412127981 */ /* 0x000ee8000c1e1900 */
[----:B------:R-:W3:Y:S01]  /*0320*/  LDG.E R19, desc[UR4][R14.64] ;  /* 0x000000040e137981 */ /* 0x000ee2000c1e1900 */
[----:B----4-:R-:W-:-:S04]  /*0330*/  FFMA R20, R21, R24, R20 ;  /* 0x0000001815147223 */ /* 0x010fc80000000014 */
[----:B--2---:R-:W-:Y:S01]  /*0340*/  FFMA R22, R23, R22, R20 ;  /* 0x0000001617167223 */ /* 0x004fe20000000014 */
[----:B------:R-:W-:-:S06]  /*0350*/  IMAD.WIDE.U32 R20, R29, 0x4, R12 ;  /* 0x000000041d147825 */ /* 0x000fcc00078e000c */
[----:B------:R-:W5:Y:S01]  /*0360*/  LDG.E R20, desc[UR4][R20.64] ;  /* 0x0000000414147981 */ /* 0x000f62000c1e1900 */
[----:B---3--:R-:W-:Y:S01]  /*0370*/  FFMA R24, R19, R18, R22 ;  /* 0x0000001213187223 */ /* 0x008fe20000000016 */
[----:B------:R-:W-:Y:S02]  /*0380*/  IMAD.WIDE.U32 R22, R26, 0x4, R12 ;  /* 0x000000041a167825 */ /* 0x000fe400078e000c */
[----:B------:R-:W2:Y:S04]  /*0390*/  LDG.E R19, desc[UR4][R14.64+0x8] ;  /* 0x000008040e137981 */ /* 0x000ea8000c1e1900 */
[----:B------:R-:W3:Y:S04]  /*03a0*/  LDG.E R21, desc[UR4][R14.64+0xc] ;  /* 0x00000c040e157981 */ /* 0x000ee8000c1e1900 */
[----:B------:R-:W2:Y:S01]  /*03b0*/  LDG.E R22, desc[UR4][R22.64] ;  /* 0x0000000416167981 */ /* 0x000ea2000c1e1900 */
[----:B-----5:R-:W-:Y:S01]  /*03c0*/  FFMA R18, R25, R20, R24 ;  /* 0x0000001419127223 */ /* 0x020fe20000000018 */
[----:B------:R-:W-:-:S06]  /*03d0*/  IMAD.WIDE.U32 R24, R28, 0x4, R12 ;  /* 0x000000041c187825 */ /* 0x000fcc00078e000c */
[----:B------:R-:W3:Y:S01]  /*03e0*/  LDG.E R24, desc[UR4][R24.64] ;  /* 0x0000000418187981 */ /* 0x000ee2000c1e1900 */
[----:B------:R-:W-:Y:S01]  /*03f0*/  IADD3 R8, PT, PT, R8, 0x8, RZ ;  /* 0x0000000808087810 */ /* 0x000fe20007ffe0ff */
[----:B--2---:R-:W-:Y:S01]  /*0400*/  FFMA R18, R19, R22, R18 ;  /* 0x0000001613127223 */ /* 0x004fe20000000012 */
[----:B------:R-:W-:-:S04]  /*0410*/  IADD3 R19, P1, PT, R14, 0x20, RZ ;  /* 0x000000200e137810 */ /* 0x000fc80007f3e0ff */
[----:B------:R-:W-:Y:S02]  /*0420*/  IADD3.X R22, PT, PT, RZ, R15, RZ, P1, !PT ;  /* 0x0000000fff167210 */ /* 0x000fe40000ffe4ff */
[----:B------:R-:W-:Y:S01]  /*0430*/  ISETP.NE.AND P1, PT, R8, RZ, PT ;  /* 0x000000ff0800720c */ /* 0x000fe20003f25270 */
[C---:B------:R-:W-:Y:S01]  /*0440*/  IMAD.IADD R11, R10.reuse, 0x1, R11 ;  /* 0x000000010a0b7824 */ /* 0x040fe200078e020b */
[C---:B------:R-:W-:Y:S01]  /*0450*/  IADD3 R2, PT, PT, R10.reuse, R2, RZ ;  /* 0x000000020a027210 */ /* 0x040fe20007ffe0ff */
[C---:B------:R-:W-:Y:S01]  /*0460*/  IMAD.WIDE.U32 R16, R10.reuse, 0x4, R16 ;  /* 0x000000040a107825 */ /* 0x040fe200078e0010 */
[C---:B------:R-:W-:Y:S02]  /*0470*/  IADD3 R9, PT, PT, R10.reuse, R9, RZ ;  /* 0x000000090a097210 */ /* 0x040fe40007ffe0ff */
[C---:B------:R-:W-:Y:S02]  /*0480*/  IADD3 R27, PT, PT, R10.reuse, R27, RZ ;  /* 0x0000001b0a1b7210 */ /* 0x040fe40007ffe0ff */
[----:B------:R-:W-:-:S02]  /*0490*/  IADD3 R29, PT, PT, R10, R29, RZ ;  /* 0x0000001d0a1d7210 */ /* 0x000fc40007ffe0ff */
[C---:B------:R-:W-:Y:S02]  /*04a0*/  IADD3 R26, PT, PT, R10.reuse, R26, RZ ;  /* 0x0000001a0a1a7210 */ /* 0x040fe40007ffe0ff */
[----:B------:R-:W-:Y:S01]  /*04b0*/  IADD3 R28, PT, PT, R10, R28, RZ ;  /* 0x0000001c0a1c7210 */ /* 0x000fe20007ffe0ff */
[----:B---3--:R-:W-:Y:S01]  /*04c0*/  FFMA R20, R21, R24, R18 ;  /* 0x0000001815147223 */ /* 0x008fe20000000012 */
[----:B------:R-:W-:Y:S06]  /*04d0*/  @P1 BRA `(.L_x_2) ;  /* 0xfffffffc00481947 */ /* 0x000fec000383ffff */
.L_x_1:
[----:B------:R-:W-:Y:S05]  /*04e0*/  @!P0 BRA `(.L_x_0) ;  /* 0x00000004000c8947 */ /* 0x000fea0003800000 */
[----:B------:R-:W-:Y:S02]  /*04f0*/  ISETP.GE.U32.AND P1, PT, R4, 0x4, PT ;  /* 0x000000040400780c */ /* 0x000fe40003f26070 */
[----:B------:R-:W-:-:S04]  /*0500*/  LOP3.LUT R2, R0, 0x3, RZ, 0xc0, !PT ;  /* 0x0000000300027812 */ /* 0x000fc800078ec0ff */
[----:B------:R-:W-:-:S07]  /*0510*/  ISETP.NE.AND P0, PT, R2, RZ, PT ;  /* 0x000000ff0200720c */ /* 0x000fce0003f05270 */
[----:B------:R-:W-:Y:S06]  /*0520*/  @!P1 BRA `(.L_x_3) ;  /* 0x0000000000789947 */ /* 0x000fec0003800000 */
[----:B------:R-:W0:Y:S01]  /*0530*/  LDC.64 R16, c[0x0][0x380] ;  /* 0x0000e000ff107b82 */ /* 0x000e220000000a00 */
[----:B------:R-:W1:Y:S01]  /*0540*/  LDCU.64 UR6, c[0x0][0x380] ;  /* 0x00007000ff0677ac */ /* 0x000e620008000a00 */
[-C--:B------:R-:W-:Y:S01]  /*0550*/  IMAD R15, R7, R0.reuse, R5 ;  /* 0x00000000070f7224 */ /* 0x080fe200078e0205 */
[CC--:B------:R-:W-:Y:S02]  /*0560*/  IADD3 R11, PT, PT, R6.reuse, R7.reuse, RZ ;  /* 0x00000007060b7210 */ /* 0x0c0fe40007ffe0ff */
[----:B------:R-:W-:Y:S02]  /*0570*/  IADD3 R4, P1, PT, R6, R7, RZ ;  /* 0x0000000706047210 */ /* 0x000fe40007f3e0ff */
[----:B------:R-:W-:Y:S01]  /*0580*/  IADD3 R19, PT, PT, R15, R0, RZ ;  /* 0x000000000f137210 */ /* 0x000fe20007ffe0ff */
[----:B------:R-:W2:Y:S04]  /*0590*/  LDC.64 R8, c[0x0][0x388] ;  /* 0x0000e200ff087b82 */ /* 0x000ea80000000a00 */
[----:B------:R-:W-:-:S02]  /*05a0*/  IMAD.IADD R21, R19, 0x1, R0 ;  /* 0x0000000113157824 */ /* 0x000fc400078e0200 */
[----:B0-----:R-:W-:Y:S01]  /*05b0*/  IMAD.WIDE.U32 R16, R11, 0x4, R16 ;  /* 0x000000040b107825 */ /* 0x001fe200078e0010 */
[----:B------:R-:W-:Y:S02]  /*05c0*/  IADD3.X R11, PT, PT, RZ, RZ, RZ, P1, !PT ;  /* 0x000000ffff0b7210 */ /* 0x000fe40000ffe4ff */
[----:B-1----:R-:W-:-:S03]  /*05d0*/  LEA R10, P1, R4, UR6, 0x2 ;  /* 0x00000006040a7c11 */ /* 0x002fc6000f8210ff */
[----:B------:R-:W3:Y:S01]  /*05e0*/  LDG.E R17, desc[UR4][R16.64] ;  /* 0x0000000410117981 */ /* 0x000ee2000c1e1900 */
[----:B------:R-:W-:Y:S01]  /*05f0*/  LEA.HI.X R11, R4, UR7, R11, 0x2, P1 ;  /* 0x00000007040b7c11 */ /* 0x000fe200088f140b */
[----:B--2---:R-:W-:-:S04]  /*0600*/  IMAD.WIDE.U32 R14, R15, 0x4, R8 ;  /* 0x000000040f0e7825 */ /* 0x004fc800078e0008 */
[--C-:B------:R-:W-:Y:S01]  /*0610*/  IMAD.WIDE.U32 R12, R19, 0x4, R8.reuse ;  /* 0x00000004130c7825 */ /* 0x100fe200078e0008 */
[----:B------:R-:W2:Y:S03]  /*0620*/  LDG.E R4, desc[UR4][R10.64+0x4] ;  /* 0x000004040a047981 */ /* 0x000ea6000c1e1900 */
[C---:B------:R-:W-:Y:S01]  /*0630*/  IMAD.WIDE.U32 R18, R21.reuse, 0x4, R8 ;  /* 0x0000000415127825 */ /* 0x040fe200078e0008 */
[----:B------:R-:W3:Y:S01]  /*0640*/  LDG.E R14, desc[UR4][R14.64] ;  /* 0x000000040e0e7981 */ /* 0x000ee2000c1e1900 */
[----:B------:R-:W-:-:S03]  /*0650*/  IADD3 R21, PT, PT, R21, R0, RZ ;  /* 0x0000000015157210 */ /* 0x000fc60007ffe0ff */
[----:B------:R-:W2:Y:S02]  /*0660*/  LDG.E R12, desc[UR4][R12.64] ;  /* 0x000000040c0c7981 */ /* 0x000ea4000c1e1900 */
[----:B------:R-:W-:Y:S02]  /*0670*/  IMAD.WIDE.U32 R8, R21, 0x4, R8 ;  /* 0x0000000415087825 */ /* 0x000fe400078e0008 */
[----:B------:R-:W4:Y:S04]  /*0680*/  LDG.E R18, desc[UR4][R18.64] ;  /* 0x0000000412127981 */ /* 0x000f28000c1e1900 */
[----:B------:R-:W4:Y:S04]  /*0690*/  LDG.E R21, desc[UR4][R10.64+0x8] ;  /* 0x000008040a157981 */ /* 0x000f28000c1e1900 */
[----:B------:R-:W5:Y:S04]  /*06a0*/  LDG.E R23, desc[UR4][R10.64+0xc] ;  /* 0x00000c040a177981 */ /* 0x000f68000c1e1900 */
[----:B------:R-:W5:Y:S01]  /*06b0*/  LDG.E R8, desc[UR4][R8.64] ;  /* 0x0000000408087981 */ /* 0x000f62000c1e1900 */
[----:B------:R-:W-:Y:S01]  /*06c0*/  IADD3 R7, PT, PT, R7, 0x4, RZ ;  /* 0x0000000407077810 */ /* 0x000fe20007ffe0ff */
[----:B---3--:R-:W-:-:S04]  /*06d0*/  FFMA R17, R17, R14, R20 ;  /* 0x0000000e11117223 */ /* 0x008fc80000000014 */
[----:B--2---:R-:W-:-:S04]  /*06e0*/  FFMA R4, R4, R12, R17 ;  /* 0x0000000c04047223 */ /* 0x004fc80000000011 */
[----:B----4-:R-:W-:-:S04]  /*06f0*/  FFMA R4, R21, R18, R4 ;  /* 0x0000001215047223 */ /* 0x010fc80000000004 */
[----:B-----5:R-:W-:-:S07]  /*0700*/  FFMA R20, R23, R8, R4 ;  /* 0x0000000817147223 */ /* 0x020fce0000000004 */
.L_x_3:
[----:B------:R-:W-:Y:S05]  /*0710*/  @!P0 BRA `(.L_x_0) ;  /* 0x0000000000808947 */ /* 0x000fea0003800000 */
[----:B------:R-:W-:Y:S01]  /*0720*/  ISETP.NE.AND P1, PT, R2, 0x1, PT ;  /* 0x000000010200780c */ /* 0x000fe20003f25270 */
[----:B------:R-:W0:Y:S01]  /*0730*/  LDC.64 R18, c[0x0][0x380] ;  /* 0x0000e000ff127b82 */ /* 0x000e220000000a00 */
[----:B------:R-:W-:-:S04]  /*0740*/  LOP3.LUT R2, R0, 0x1, RZ, 0xc0, !PT ;  /* 0x0000000100027812 */ /* 0x000fc800078ec0ff */
[----:B------:R-:W-:-:S03]  /*0750*/  ISETP.NE.U32.AND P0, PT, R2, 0x1, PT ;  /* 0x000000010200780c */ /* 0x000fc60003f05070 */
[----:B------:R-:W1:Y:S04]  /*0760*/  LDC.64 R14, c[0x0][0x388] ;  /* 0x0000e200ff0e7b82 */ /* 0x000e680000000a00 */
[CC--:B------:R-:W-:Y:S01]  /*0770*/  @P1 IADD3 R17, PT, PT, R6.reuse, R7.reuse, RZ ;  /* 0x0000000706111210 */ /* 0x0c0fe20007ffe0ff */
[CC--:B------:R-:W-:Y:S01]  /*0780*/  @P1 IMAD R21, R7.reuse, R0.reuse, R5 ;  /* 0x0000000007151224 */ /* 0x0c0fe200078e0205 */
[----:B------:R-:W-:Y:S02]  /*0790*/  @P1 IADD3 R2, P2, PT, R6, R7, RZ ;  /* 0x0000000706021210 */ /* 0x000fe40007f5e0ff */
[----:B------:R-:W2:Y:S01]  /*07a0*/  @P1 LDC.64 R12, c[0x0][0x380] ;  /* 0x0000e000ff0c1b82 */ /* 0x000ea20000000a00 */
[----:B------:R-:W-:Y:S02]  /*07b0*/  @P1 IADD3 R7, PT, PT, R7, 0x2, RZ ;  /* 0x0000000207071810 */ /* 0x000fe40007ffe0ff */
[----:B------:R-:W-:-:S02]  /*07c0*/  @P1 IADD3 R23, PT, PT, R21, R0, RZ ;  /* 0x0000000015171210 */ /* 0x000fc40007ffe0ff */
[----:B------:R-:W-:-:S03]  /*07d0*/  @P1 IADD3.X R4, PT, PT, RZ, RZ, RZ, P2, !PT ;  /* 0x000000ffff041210 */ /* 0x000fc600017fe4ff */
[----:B------:R-:W3:Y:S01]  /*07e0*/  LDC.64 R8, c[0x0][0x380] ;  /* 0x0000e000ff087b82 */ /* 0x000ee20000000a00 */
[----:B0-----:R-:W-:-:S06]  /*07f0*/  @P1 IMAD.WIDE.U32 R18, R17, 0x4, R18 ;  /* 0x0000000411121825 */ /* 0x001fcc00078e0012 */
[----:B------:R-:W4:Y:S01]  /*0800*/  @P1 LDG.E R19, desc[UR4][R18.64] ;  /* 0x0000000412131981 */ /* 0x000f22000c1e1900 */
[----:B------:R-:W0:Y:S01]  /*0810*/  LDC.64 R10, c[0x0][0x388] ;  /* 0x0000e200ff0a7b82 */ /* 0x000e220000000a00 */
[----:B-1----:R-:W-:Y:S01]  /*0820*/  @P1 IMAD.WIDE.U32 R16, R21, 0x4, R14 ;  /* 0x0000000415101825 */ /* 0x002fe200078e000e */
[----:B------:R-:W-:-:S03]  /*0830*/  @!P0 IADD3 R21, PT, PT, R6, R7, RZ ;  /* 0x0000000706158210 */ /* 0x000fc60007ffe0ff */
[----:B------:R-:W-:Y:S02]  /*0840*/  @P1 IMAD.WIDE.U32 R14, R23, 0x4, R14 ;  /* 0x00000004170e1825 */ /* 0x000fe400078e000e */
[----:B------:R-:W4:Y:S01]  /*0850*/  @P1 LDG.E R16, desc[UR4][R16.64] ;  /* 0x0000000410101981 */ /* 0x000f22000c1e1900 */
[C---:B--2---:R-:W-:Y:S01]  /*0860*/  @P1 LEA R12, P2, R2.reuse, R12, 0x2 ;  /* 0x0000000c020c1211 */ /* 0x044fe200078410ff */
[----:B------:R-:W-:Y:S02]  /*0870*/  @!P0 IMAD R7, R7, R0, R5 ;  /* 0x0000000007078224 */ /* 0x000fe400078e0205 */
[----:B------:R-:W2:Y:S01]  /*0880*/  @P1 LDG.E R14, desc[UR4][R14.64] ;  /* 0x000000040e0e1981 */ /* 0x000ea2000c1e1900 */
[----:B------:R-:W-:Y:S01]  /*0890*/  @P1 LEA.HI.X R13, R2, R13, R4, 0x2, P2 ;  /* 0x0000000d020d1211 */ /* 0x000fe200010f1404 */
[----:B---3--:R-:W-:-:S04]  /*08a0*/  @!P0 IMAD.WIDE.U32 R8, R21, 0x4, R8 ;  /* 0x0000000415088825 */ /* 0x008fc800078e0008 */
[----:B------:R-:W2:Y:S04]  /*08b0*/  @P1 LDG.E R12, desc[UR4][R12.64+0x4] ;  /* 0x000004040c0c1981 */ /* 0x000ea8000c1e1900 */
[----:B------:R-:W3:Y:S01]  /*08c0*/  @!P0 LDG.E R9, desc[UR4][R8.64] ;  /* 0x0000000408098981 */ /* 0x000ee2000c1e1900 */
[----:B0-----:R-:W-:-:S06]  /*08d0*/  @!P0 IMAD.WIDE.U32 R10, R7, 0x4, R10 ;  /* 0x00000004070a8825 */ /* 0x001fcc00078e000a */
[----:B------:R-:W3:Y:S01]  /*08e0*/  @!P0 LDG.E R10, desc[UR4][R10.64] ;  /* 0x000000040a0a8981 */ /* 0x000ee2000c1e1900 */
[----:B----4-:R-:W-:-:S04]  /*08f0*/  @P1 FFMA R19, R19, R16, R20 ;  /* 0x0000001013131223 */ /* 0x010fc80000000014 */
[----:B--2---:R-:W-:-:S04]  /*0900*/  @P1 FFMA R20, R12, R14, R19 ;  /* 0x0000000e0c141223 */ /* 0x004fc80000000013 */
[----:B---3--:R-:W-:-:S07]  /*0910*/  @!P0 FFMA R20, R9, R10, R20 ;  /* 0x0000000a09148223 */ /* 0x008fce0000000014 */
.L_x_0:
[----:B------:R-:W0:Y:S01]  /*0920*/  LDC.64 R6, c[0x0][0x390] ;  /* 0x0000e400ff067b82 */ /* 0x000e220000000a00 */
[----:B------:R-:W-:-:S04]  /*0930*/  IMAD R3, R3, R0, R5 ;  /* 0x0000000003037224 */ /* 0x000fc800078e0205 */
[----:B0-----:R-:W-:-:S05]  /*0940*/  IMAD.WIDE R2, R3, 0x4, R6 ;  /* 0x0000000403027825 */ /* 0x001fca00078e0206 */
[----:B------:R-:W-:Y:S01]  /*0950*/  STG.E desc[UR4][R2.64], R20 ;  /* 0x0000001402007986 */ /* 0x000fe2000c101904 */
[----:B------:R-:W-:Y:S05]  /*0960*/  EXIT ;  /* 0x000000000000794d */ /* 0x000fea0003800000 */
.L_x_4:
[----:B------:R-:W-:-:S00]  /*0970*/  BRA `(.L_x_4) ;  /* 0xfffffffc00fc7947 */ /* 0x000fc0000383ffff */
[----:B------:R-:W-:-:S00]  /*0980*/  NOP ;  /* 0x0000000000007918 */ /* 0x000fc00000000000 */
[----:B------:R-:W-:-:S00]  /*0990*/  NOP ;  /* 0x0000000000007918 */ /* 0x000fc00000000000 */
[----:B------:R-:W-:-:S00]  /*09a0*/  NOP ;  /* 0x0000000000007918 */ /* 0x000fc00000000000 */
[----:B------:R-:W-:-:S00]  /*09b0*/  NOP ;  /* 0x0000000000007918 */ /* 0x000fc00000000000 */
[----:B------:R-:W-:-:S00]  /*09c0*/  NOP ;  /* 0x0000000000007918 */ /* 0x000fc00000000000 */
[----:B------:R-:W-:-:S00]  /*09d0*/  NOP ;  /* 0x0000000000007918 */ /* 0x000fc00000000000 */
[----:B------:R-:W-:-:S00]  /*09e0*/  NOP ;  /* 0x0000000000007918 */ /* 0x000fc00000000000 */
[----:B------:R-:W-:-:S00]  /*09f0*/  NOP ;  /* 0x0000000000007918 */ /* 0x000fc00000000000 */
.L_x_5:


//--------------------- .nv.shared.reserved.0     --------------------------
	.section	.nv.shared.reserved.0,"aw",@nobits
	.weak		__nv_reservedSMEM_offset_0_alias
	.size		__nv_reservedSMEM_offset_0_alias, 0, 64
	.other		__nv_reservedSMEM_offset_0_alias,@"STO_CUDA_RESERVED_SHARED STV_DEFAULT"
__nv_reservedSMEM_offset_0_alias:
	.zero		0
	.zero		64


//--------------------- .nv.constant0._Z12matMulSimplePKfS0_Pfi --------------------------
	.section	.nv.constant0._Z12matMulSimplePKfS0_Pfi,"a",@progbits
	.sectionflags	@""
	.align	4
.nv.constant0._Z12matMulSimplePKfS0_Pfi:
	.zero		924


//--------------------- SYMBOLS --------------------------

	.type		.nv.reservedSmem.offset0,@object
	.size		.nv.reservedSmem.offset0,0x4
